	.headerflags	@"EF_CUDA_TEXMODE_UNIFIED EF_CUDA_64BIT_ADDRESS EF_CUDA_ACCELERATORS EF_CUDA_SM90 EF_CUDA_VIRTUAL_SM(EF_CUDA_SM90)"
	.elftype	@"ET_EXEC"


//--------------------- .nv.info                  --------------------------
	.section	.nv.info,"",@"SHT_CUDA_INFO"
	.align	4


	//----- nvinfo : EIATTR_REGCOUNT
	.align		4
        /*0000*/ 	.byte	0x04, 0x2f
        /*0002*/ 	.short	(.L_3 - .L_2)
	.align		4
.L_2:
        /*0004*/ 	.word	index@(triton_poi_fused__native_batch_norm_legit_no_training_relu_threshold_backward_41)
        /*0008*/ 	.word	0x0000001c


	//----- nvinfo : EIATTR_MIN_STACK_SIZE
	.align		4
.L_3:
        /*000c*/ 	.byte	0x04, 0x12
        /*000e*/ 	.short	(.L_5 - .L_4)
	.align		4
.L_4:
        /*0010*/ 	.word	index@(triton_poi_fused__native_batch_norm_legit_no_training_relu_threshold_backward_41)
        /*0014*/ 	.word	0x00000000


	//----- nvinfo : EIATTR_FRAME_SIZE
	.align		4
.L_5:
        /*0018*/ 	.byte	0x04, 0x11
        /*001a*/ 	.short	(.L_7 - .L_6)
	.align		4
.L_6:
        /*001c*/ 	.word	index@(triton_poi_fused__native_batch_norm_legit_no_training_relu_threshold_backward_41)
        /*0020*/ 	.word	0x00000000


	//----- nvinfo : EIATTR_MIN_STACK_SIZE
	.align		4
.L_7:
        /*0024*/ 	.byte	0x04, 0x12
        /*0026*/ 	.short	(.L_9 - .L_8)
	.align		4
.L_8:
        /*0028*/ 	.word	index@(triton_poi_fused__native_batch_norm_legit_no_training_relu_threshold_backward_41)
        /*002c*/ 	.word	0x00000000
.L_9:


//--------------------- .nv.info.triton_poi_fused__native_batch_norm_legit_no_training_relu_threshold_backward_41 --------------------------
	.section	.nv.info.triton_poi_fused__native_batch_norm_legit_no_training_relu_threshold_backward_41,"",@"SHT_CUDA_INFO"
	.sectionflags	@""
	.align	4


	//----- nvinfo : EIATTR_CUDA_API_VERSION
	.align		4
        /*0000*/ 	.byte	0x04, 0x37
        /*0002*/ 	.short	(.L_11 - .L_10)
.L_10:
        /*0004*/ 	.word	0x0000007c


	//----- nvinfo : EIATTR_KPARAM_INFO
	.align		4
.L_11:
        /*0008*/ 	.byte	0x04, 0x17
        /*000a*/ 	.short	(.L_13 - .L_12)
.L_12:
        /*000c*/ 	.word	0x00000000
        /*0010*/ 	.short	0x0008
        /*0012*/ 	.short	0x003c
        /*0014*/ 	.byte	0x00, 0xf0, 0x11, 0x00


	//----- nvinfo : EIATTR_KPARAM_INFO
	.align		4
.L_13:
        /*0018*/ 	.byte	0x04, 0x17
        /*001a*/ 	.short	(.L_15 - .L_14)
.L_14:
        /*001c*/ 	.word	0x00000000
        /*0020*/ 	.short	0x0007
        /*0022*/ 	.short	0x0038
        /*0024*/ 	.byte	0x00, 0xf0, 0x11, 0x00


	//----- nvinfo : EIATTR_KPARAM_INFO
	.align		4
.L_15:
        /*0028*/ 	.byte	0x04, 0x17
        /*002a*/ 	.short	(.L_17 - .L_16)
.L_16:
        /*002c*/ 	.word	0x00000000
        /*0030*/ 	.short	0x0006
        /*0032*/ 	.short	0x0030
        /*0034*/ 	.byte	0x00, 0xf4, 0x21, 0x00


	//----- nvinfo : EIATTR_KPARAM_INFO
	.align		4
.L_17:
        /*0038*/ 	.byte	0x04, 0x17
        /*003a*/ 	.short	(.L_19 - .L_18)
.L_18:
        /*003c*/ 	.word	0x00000000
        /*0040*/ 	.short	0x0005
        /*0042*/ 	.short	0x0028
        /*0044*/ 	.byte	0x00, 0xf4, 0x21, 0x00


	//----- nvinfo : EIATTR_KPARAM_INFO
	.align		4
.L_19:
        /*0048*/ 	.byte	0x04, 0x17
        /*004a*/ 	.short	(.L_21 - .L_20)
.L_20:
        /*004c*/ 	.word	0x00000000
        /*0050*/ 	.short	0x0004
        /*0052*/ 	.short	0x0020
        /*0054*/ 	.byte	0x00, 0xf4, 0x21, 0x00


	//----- nvinfo : EIATTR_KPARAM_INFO
	.align		4
.L_21:
        /*0058*/ 	.byte	0x04, 0x17
        /*005a*/ 	.short	(.L_23 - .L_22)
.L_22:
        /*005c*/ 	.word	0x00000000
        /*0060*/ 	.short	0x0003
        /*0062*/ 	.short	0x0018
        /*0064*/ 	.byte	0x00, 0xf4, 0x21, 0x00


	//----- nvinfo : EIATTR_KPARAM_INFO
	.align		4
.L_23:
        /*0068*/ 	.byte	0x04, 0x17
        /*006a*/ 	.short	(.L_25 - .L_24)
.L_24:
        /*006c*/ 	.word	0x00000000
        /*0070*/ 	.short	0x0002
        /*0072*/ 	.short	0x0010
        /*0074*/ 	.byte	0x00, 0xf4, 0x21, 0x00


	//----- nvinfo : EIATTR_KPARAM_INFO
	.align		4
.L_25:
        /*0078*/ 	.byte	0x04, 0x17
        /*007a*/ 	.short	(.L_27 - .L_26)
.L_26:
        /*007c*/ 	.word	0x00000000
        /*0080*/ 	.short	0x0001
        /*0082*/ 	.short	0x0008
        /*0084*/ 	.byte	0x00, 0xf4, 0x21, 0x00


	//----- nvinfo : EIATTR_KPARAM_INFO
	.align		4
.L_27:
        /*0088*/ 	.byte	0x04, 0x17
        /*008a*/ 	.short	(.L_29 - .L_28)
.L_28:
        /*008c*/ 	.word	0x00000000
        /*0090*/ 	.short	0x0000
        /*0092*/ 	.short	0x0000
        /*0094*/ 	.byte	0x00, 0xf4, 0x21, 0x00


	//----- nvinfo : EIATTR_SPARSE_MMA_MASK
	.align		4
.L_29:
        /*0098*/ 	.byte	0x03, 0x50
        /*009a*/ 	.short	0x0000


	//----- nvinfo : EIATTR_MAXREG_COUNT
	.align		4
        /*009c*/ 	.byte	0x03, 0x1b
        /*009e*/ 	.short	0x00ff


	//----- nvinfo : EIATTR_EXIT_INSTR_OFFSETS
	.align		4
        /*00a0*/ 	.byte	0x04, 0x1c
        /*00a2*/ 	.short	(.L_31 - .L_30)


	//   ....[0]....
.L_30:
        /*00a4*/ 	.word	0x00000640


	//   ....[1]....
        /*00a8*/ 	.word	0x00000660


	//----- nvinfo : EIATTR_REQNTID
	.align		4
.L_31:
        /*00ac*/ 	.byte	0x04, 0x10
        /*00ae*/ 	.short	(.L_33 - .L_32)
.L_32:
        /*00b0*/ 	.word	0x00000080
        /*00b4*/ 	.word	0x00000001
        /*00b8*/ 	.word	0x00000001


	//----- nvinfo : EIATTR_CBANK_PARAM_SIZE
	.align		4
.L_33:
        /*00bc*/ 	.byte	0x03, 0x19
        /*00be*/ 	.short	0x0040


	//----- nvinfo : EIATTR_PARAM_CBANK
	.align		4
        /*00c0*/ 	.byte	0x04, 0x0a
        /*00c2*/ 	.short	(.L_35 - .L_34)
	.align		4
.L_34:
        /*00c4*/ 	.word	index@(.nv.constant0.triton_poi_fused__native_batch_norm_legit_no_training_relu_threshold_backward_41)
        /*00c8*/ 	.short	0x0210
        /*00ca*/ 	.short	0x0040


	//----- nvinfo : EIATTR_SW_WAR
	.align		4
.L_35:
        /*00cc*/ 	.byte	0x04, 0x36
        /*00ce*/ 	.short	(.L_37 - .L_36)
.L_36:
        /*00d0*/ 	.word	0x00000008
.L_37:


//--------------------- .nv.callgraph             --------------------------
	.section	.nv.callgraph,"",@"SHT_CUDA_CALLGRAPH"
	.align	4
	.sectionentsize	8
	.align		4
        /*0000*/ 	.word	0x00000000
	.align		4
        /*0004*/ 	.word	0xffffffff
	.align		4
        /*0008*/ 	.word	0x00000000
	.align		4
        /*000c*/ 	.word	0xfffffffe
	.align		4
        /*0010*/ 	.word	0x00000000
	.align		4
        /*0014*/ 	.word	0xfffffffd
	.align		4
        /*0018*/ 	.word	0x00000000
	.align		4
        /*001c*/ 	.word	0xfffffffc


//--------------------- .nv.constant4             --------------------------
	.section	.nv.constant4,"a",@progbits
	.align	8
	.align		8
.nv.constant4:
        /*0000*/ 	.dword	_$_str
	.align		8
        /*0008*/ 	.dword	_$_str_$_2


//--------------------- .text.triton_poi_fused__native_batch_norm_legit_no_training_relu_threshold_backward_41 --------------------------
	.section	.text.triton_poi_fused__native_batch_norm_legit_no_training_relu_threshold_backward_41,"ax",@progbits
	.sectionflags	@"SHF_BARRIERS=1"
	.align	128
        .global         triton_poi_fused__native_batch_norm_legit_no_training_relu_threshold_backward_41
        .type           triton_poi_fused__native_batch_norm_legit_no_training_relu_threshold_backward_41,@function
        .size           triton_poi_fused__native_batch_norm_legit_no_training_relu_threshold_backward_41,(.L_x_1 - triton_poi_fused__native_batch_norm_legit_no_training_relu_threshold_backward_41)
        .other          triton_poi_fused__native_batch_norm_legit_no_training_relu_threshold_backward_41,@"STO_CUDA_ENTRY STV_DEFAULT"
triton_poi_fused__native_batch_norm_legit_no_training_relu_threshold_backward_41:
.text.triton_poi_fused__native_batch_norm_legit_no_training_relu_threshold_backward_41:
[----:B------:R-:W0:Y:S01]  /*0000*/  LDC R1, c[0x0][0x28] ;  /* 0x00000a00ff017b82 */ /* 0x000e220000000800 */
[----:B------:R-:W1:Y:S01]  /*0010*/  S2R R0, SR_CTAID.Y ;  /* 0x0000000000007919 */ /* 0x000e620000002600 */
[----:B------:R-:W-:Y:S01]  /*0020*/  CS2R R6, SRZ ;  /* 0x0000000000067805 */ /* 0x000fe2000001ff00 */
[----:B------:R-:W-:-:S05]  /*0030*/  ULDC.64 UR6, c[0x0][0x208] ;  /* 0x0000820000067ab9 */ /* 0x000fca0000000a00 */
[----:B------:R-:W2:Y:S01]  /*0040*/  LDC.64 R20, c[0x0][0x210] ;  /* 0x00008400ff147b82 */ /* 0x000ea20000000a00 */
[----:B------:R-:W3:Y:S01]  /*0050*/  S2R R12, SR_TID.X ;  /* 0x00000000000c7919 */ /* 0x000ee20000002100 */
[----:B------:R-:W4:Y:S01]  /*0060*/  S2R R16, SR_CTAID.X ;  /* 0x0000000000107919 */ /* 0x000f220000002500 */
[----:B-1----:R-:W-:Y:S02]  /*0070*/  IMAD.SHL.U32 R0, R0, 0x8, RZ ;  /* 0x0000000800007824 */ /* 0x002fe400078e00ff */
[----:B---3--:R-:W-:-:S05]  /*0080*/  IMAD.SHL.U32 R13, R12, 0x2, RZ ;  /* 0x000000020c0d7824 */ /* 0x008fca00078e00ff */
[----:B------:R-:W-:-:S04]  /*0090*/  LOP3.LUT R2, R0, 0x6, R13, 0xf8, !PT ;  /* 0x0000000600027812 */ /* 0x000fc800078ef80d */
[----:B------:R-:W-:-:S13]  /*00a0*/  ISETP.GE.AND P0, PT, R2, 0x8, PT ;  /* 0x000000080200780c */ /* 0x000fda0003f06270 */
[----:B------:R-:W1:Y:S02]  /*00b0*/  @!P0 LDC.64 R4, c[0x0][0x220] ;  /* 0x00008800ff048b82 */ /* 0x000e640000000a00 */
[----:B-1----:R1:W3:Y:S01]  /*00c0*/  @!P0 LDG.E.EL.64 R6, desc[UR6][R4.64] ;  /* 0x0000000604068981 */ /* 0x0022e2000c2e1b00 */
[----:B------:R-:W-:-:S05]  /*00d0*/  SHF.R.U32.HI R15, RZ, 0x2, R12 ;  /* 0x00000002ff0f7819 */ /* 0x000fca000001160c */
[----:B------:R-:W5:Y:S01]  /*00e0*/  @!P0 LDC.64 R18, c[0x0][0x218] ;  /* 0x00008600ff128b82 */ /* 0x000f620000000a00 */
[----:B----4-:R-:W-:Y:S01]  /*00f0*/  IMAD.SHL.U32 R16, R16, 0x20, RZ ;  /* 0x0000002010107824 */ /* 0x010fe200078e00ff */
[----:B------:R-:W-:-:S04]  /*0100*/  SGXT.U32 R15, R15, 0x5 ;  /* 0x000000050f0f781a */ /* 0x000fc80000000000 */
[----:B------:R-:W-:Y:S02]  /*0110*/  LOP3.LUT R3, R16, R15, RZ, 0xfc, !PT ;  /* 0x0000000f10037212 */ /* 0x000fe400078efcff */
[----:B------:R-:W4:Y:S01]  /*0120*/  @!P0 LDC.64 R10, c[0x0][0x228] ;  /* 0x00008a00ff0a8b82 */ /* 0x000f220000000a00 */
[----:B-1----:R-:W-:Y:S02]  /*0130*/  CS2R R4, SRZ ;  /* 0x0000000000047805 */ /* 0x002fe4000001ff00 */
[----:B------:R-:W-:-:S05]  /*0140*/  IMAD R3, R2, 0x800, R3 ;  /* 0x0000080002037824 */ /* 0x000fca00078e0203 */
[----:B------:R-:W1:Y:S01]  /*0150*/  @!P0 LDC.64 R8, c[0x0][0x230] ;  /* 0x00008c00ff088b82 */ /* 0x000e620000000a00 */
[----:B------:R-:W-:Y:S01]  /*0160*/  IMAD.SHL.U32 R14, R3, 0x2, RZ ;  /* 0x00000002030e7824 */ /* 0x000fe200078e00ff */
[----:B------:R-:W-:-:S03]  /*0170*/  CS2R R2, SRZ ;  /* 0x0000000000027805 */ /* 0x000fc6000001ff00 */
[----:B--2---:R-:W-:Y:S01]  /*0180*/  IMAD.WIDE R24, R14, 0x4, R20 ;  /* 0x000000040e187825 */ /* 0x004fe200078e0214 */
[----:B-----5:R-:W2:Y:S01]  /*0190*/  @!P0 LDG.E.EL.64 R4, desc[UR6][R18.64] ;  /* 0x0000000612048981 */ /* 0x020ea2000c2e1b00 */
[----:B------:R-:W-:-:S03]  /*01a0*/  CS2R R22, SRZ ;  /* 0x0000000000167805 */ /* 0x000fc6000001ff00 */
[----:B------:R5:W2:Y:S01]  /*01b0*/  @!P0 LDG.E.EL.64 R2, desc[UR6][R24.64] ;  /* 0x0000000618028981 */ /* 0x000aa2000c2e1b00 */
[----:B------:R-:W-:-:S03]  /*01c0*/  CS2R R20, SRZ ;  /* 0x0000000000147805 */ /* 0x000fc6000001ff00 */
[----:B----4-:R-:W4:Y:S04]  /*01d0*/  @!P0 LDG.E.EL.64 R22, desc[UR6][R10.64] ;  /* 0x000000060a168981 */ /* 0x010f28000c2e1b00 */
[----:B-1----:R1:W4:Y:S01]  /*01e0*/  @!P0 LDG.E.EL.64 R20, desc[UR6][R8.64] ;  /* 0x0000000608148981 */ /* 0x002322000c2e1b00 */
[----:B------:R-:W1:Y:S01]  /*01f0*/  S2UR UR5, SR_CgaCtaId ;  /* 0x00000000000579c3 */ /* 0x000e620000008800 */
[----:B------:R-:W-:Y:S02]  /*0200*/  UMOV UR4, 0x400 ;  /* 0x0000040000047882 */ /* 0x000fe40000000000 */
[----:B01----:R-:W-:Y:S01]  /*0210*/  UPRMT UR4, UR5, 0x654, UR4 ;  /* 0x0000065405047896 */ /* 0x003fe20008000004 */
[----:B------:R-:W-:Y:S01]  /*0220*/  LOP3.LUT R13, R16, 0x1e, R13, 0xf8, !PT ;  /* 0x0000001e100d7812 */ /* 0x000fe200078ef80d */
[----:B---3--:R-:W-:Y:S01]  /*0230*/  FADD R6, R6, 9.9999997473787516356e-06 ;  /* 0x3727c5ac06067421 */ /* 0x008fe20000000000 */
[----:B------:R-:W-:-:S03]  /*0240*/  FADD R7, R7, 9.9999997473787516356e-06 ;  /* 0x3727c5ac07077421 */ /* 0x000fc60000000000 */
[----:B------:R-:W0:Y:S08]  /*0250*/  MUFU.SQRT R17, R6 ;  /* 0x0000000600117308 */ /* 0x000e300000002000 */
[----:B-----5:R-:W1:Y:S01]  /*0260*/  MUFU.SQRT R24, R7 ;  /* 0x0000000700187308 */ /* 0x020e620000002000 */
[C---:B0-----:R-:W-:Y:S02]  /*0270*/  FSETP.GT.AND P1, PT, R17.reuse, 8.50705917302346158658e+37, PT ;  /* 0x7e8000001100780b */ /* 0x041fe40003f24000 */
[----:B------:R-:W-:-:S02]  /*0280*/  FSETP.GEU.AND P3, PT, R17, 1.175494350822287508e-38, PT ;  /* 0x008000001100780b */ /* 0x000fc40003f6e000 */
[C---:B-1----:R-:W-:Y:S02]  /*0290*/  FSETP.GT.AND P2, PT, R24.reuse, 8.50705917302346158658e+37, PT ;  /* 0x7e8000001800780b */ /* 0x042fe40003f44000 */
[----:B------:R-:W-:-:S07]  /*02a0*/  FSETP.GEU.AND P4, PT, R24, 1.175494350822287508e-38, PT ;  /* 0x008000001800780b */ /* 0x000fce0003f8e000 */
[----:B------:R-:W-:-:S04]  /*02b0*/  @P1 FMUL R17, R17, 0.25 ;  /* 0x3e80000011111820 */ /* 0x000fc80000400000 */
[----:B------:R-:W-:Y:S01]  /*02c0*/  @!P3 FMUL R17, R17, 16777216 ;  /* 0x4b8000001111b820 */ /* 0x000fe20000400000 */
[----:B------:R-:W-:-:S04]  /*02d0*/  @P2 FMUL R24, R24, 0.25 ;  /* 0x3e80000018182820 */ /* 0x000fc80000400000 */
[----:B------:R-:W-:Y:S01]  /*02e0*/  @!P4 FMUL R24, R24, 16777216 ;  /* 0x4b8000001818c820 */ /* 0x000fe20000400000 */
[----:B------:R-:W0:Y:S01]  /*02f0*/  MUFU.RCP R17, R17 ;  /* 0x0000001100117308 */ /* 0x000e220000001000 */
[----:B------:R-:W-:-:S07]  /*0300*/  IMAD.MOV.U32 R7, RZ, RZ, 0x3e800000 ;  /* 0x3e800000ff077424 */ /* 0x000fce00078e00ff */
[----:B------:R-:W1:Y:S01]  /*0310*/  MUFU.RCP R24, R24 ;  /* 0x0000001800187308 */ /* 0x000e620000001000 */
[C---:B------:R-:W-:Y:S02]  /*0320*/  FSEL R6, R7.reuse, 1, P1 ;  /* 0x3f80000007067808 */ /* 0x040fe40000800000 */
[----:B------:R-:W-:-:S03]  /*0330*/  FSEL R7, R7, 1, P2 ;  /* 0x3f80000007077808 */ /* 0x000fc60001000000 */
[----:B------:R-:W-:Y:S02]  /*0340*/  @!P3 FMUL R6, R6, 16777216 ;  /* 0x4b8000000606b820 */ /* 0x000fe40000400000 */
[----:B------:R-:W-:Y:S01]  /*0350*/  @!P4 FMUL R7, R7, 16777216 ;  /* 0x4b8000000707c820 */ /* 0x000fe20000400000 */
[----:B--2---:R-:W-:Y:S01]  /*0360*/  FADD R4, -R4, R2 ;  /* 0x0000000204047221 */ /* 0x004fe20000000100 */
[----:B------:R-:W-:Y:S02]  /*0370*/  IMAD.SHL.U32 R2, R12, 0x40, RZ ;  /* 0x000000400c027824 */ /* 0x000fe400078e00ff */
[----:B0-----:R-:W-:Y:S01]  /*0380*/  FMUL R17, R17, R6 ;  /* 0x0000000611117220 */ /* 0x001fe20000400000 */
[----:B------:R-:W-:Y:S01]  /*0390*/  FADD R8, -R5, R3 ;  /* 0x0000000305087221 */ /* 0x000fe20000000100 */
[----:B-1----:R-:W-:Y:S02]  /*03a0*/  FMUL R7, R24, R7 ;  /* 0x0000000718077220 */ /* 0x002fe40000400000 */
[----:B------:R-:W-:Y:S01]  /*03b0*/  FMUL R17, R17, R4 ;  /* 0x0000000411117220 */ /* 0x000fe20000400000 */
[----:B------:R-:W-:Y:S01]  /*03c0*/  LOP3.LUT R2, R2, 0xc0, RZ, 0xc0, !PT ;  /* 0x000000c002027812 */ /* 0x000fe200078ec0ff */
[----:B------:R-:W-:-:S02]  /*03d0*/  FMUL R8, R7, R8 ;  /* 0x0000000807087220 */ /* 0x000fc40000400000 */
[----:B----4-:R-:W-:Y:S01]  /*03e0*/  FFMA R17, R17, R22, R20 ;  /* 0x0000001611117223 */ /* 0x010fe20000000014 */
[----:B------:R-:W-:Y:S01]  /*03f0*/  LOP3.LUT R3, R2, 0x20, RZ, 0xfc, !PT ;  /* 0x0000002002037812 */ /* 0x000fe200078efcff */
[----:B------:R-:W-:Y:S01]  /*0400*/  FFMA R8, R8, R23, R21 ;  /* 0x0000001708087223 */ /* 0x000fe20000000015 */
[C---:B------:R-:W-:Y:S02]  /*0410*/  LOP3.LUT R15, R2.reuse, R15, RZ, 0xfc, !PT ;  /* 0x0000000f020f7212 */ /* 0x040fe400078efcff */
[----:B------:R-:W-:Y:S02]  /*0420*/  LEA.HI R2, R2, UR4, RZ, 0x1d ;  /* 0x0000000402027c11 */ /* 0x000fe4000f8fe8ff */
[----:B------:R-:W-:Y:S02]  /*0430*/  LEA.HI R4, R3, UR4, RZ, 0x1d ;  /* 0x0000000403047c11 */ /* 0x000fe4000f8fe8ff */
[----:B------:R-:W-:Y:S02]  /*0440*/  FSETP.GEU.AND P1, PT, R17, RZ, PT ;  /* 0x000000ff1100720b */ /* 0x000fe40003f2e000 */
[C---:B------:R-:W-:Y:S01]  /*0450*/  FSETP.GEU.AND P2, PT, R8.reuse, RZ, PT ;  /* 0x000000ff0800720b */ /* 0x040fe20003f4e000 */
[----:B------:R-:W-:Y:S01]  /*0460*/  IMAD R6, R15, 0x4, R2 ;  /* 0x000000040f067824 */ /* 0x000fe200078e0202 */
[----:B------:R-:W-:Y:S01]  /*0470*/  FSEL R17, R17, RZ, P1 ;  /* 0x000000ff11117208 */ /* 0x000fe20000800000 */
[----:B------:R-:W-:Y:S01]  /*0480*/  IMAD R15, R15, 0x4, R4 ;  /* 0x000000040f0f7824 */ /* 0x000fe200078e0204 */
[----:B------:R-:W-:Y:S01]  /*0490*/  FSEL R10, R8, RZ, P2 ;  /* 0x000000ff080a7208 */ /* 0x000fe20001000000 */
[----:B------:R-:W-:Y:S01]  /*04a0*/  IMAD.SHL.U32 R3, R12, 0x8, RZ ;  /* 0x000000080c037824 */ /* 0x000fe200078e00ff */
[----:B------:R-:W-:Y:S01]  /*04b0*/  SHF.R.U32.HI R2, RZ, 0x2, R12 ;  /* 0x00000002ff027819 */ /* 0x000fe2000001160c */
[----:B------:R0:W-:Y:S01]  /*04c0*/  STS [R6], R17 ;  /* 0x0000001106007388 */ /* 0x0001e20000000800 */
[----:B------:R-:W1:Y:S03]  /*04d0*/  LDC.64 R4, c[0x0][0x238] ;  /* 0x00008e00ff047b82 */ /* 0x000e660000000a00 */
[----:B------:R-:W-:Y:S01]  /*04e0*/  STS [R15+0x80], R10 ;  /* 0x0000800a0f007388 */ /* 0x000fe20000000800 */
[----:B------:R-:W-:-:S02]  /*04f0*/  LOP3.LUT R2, R2, 0x1c, RZ, 0xc0, !PT ;  /* 0x0000001c02027812 */ /* 0x000fc400078ec0ff */
[----:B------:R-:W-:-:S04]  /*0500*/  LOP3.LUT R3, R3, 0x3f8, RZ, 0xc0, !PT ;  /* 0x000003f803037812 */ /* 0x000fc800078ec0ff */
[----:B------:R-:W-:Y:S01]  /*0510*/  IADD3 R8, R3, UR4, R2 ;  /* 0x0000000403087c10 */ /* 0x000fe2000fffe002 */
[----:B------:R-:W-:Y:S01]  /*0520*/  BAR.SYNC.DEFER_BLOCKING 0x0 ;  /* 0x0000000000007b1d */ /* 0x000fe20000010000 */
[----:B------:R-:W-:-:S04]  /*0530*/  SHF.R.U32.HI R7, RZ, 0x4, R12 ;  /* 0x00000004ff077819 */ /* 0x000fc8000001160c */
[----:B------:R-:W-:Y:S01]  /*0540*/  SGXT.U32 R7, R7, 0x3 ;  /* 0x000000030707781a */ /* 0x000fe20000000000 */
[----:B------:R-:W-:Y:S01]  /*0550*/  ULDC.64 UR4, c[0x0][0x240] ;  /* 0x0000900000047ab9 */ /* 0x000fe20000000a00 */
[----:B------:R-:W-:Y:S04]  /*0560*/  LDS R2, [R8] ;  /* 0x0000000008027984 */ /* 0x000fe80000000800 */
[----:B------:R-:W2:Y:S01]  /*0570*/  LDS R3, [R8+0x4] ;  /* 0x0000040008037984 */ /* 0x000ea20000000800 */
[----:B------:R-:W-:-:S04]  /*0580*/  LOP3.LUT R0, R0, R7, RZ, 0xfc, !PT ;  /* 0x0000000700007212 */ /* 0x000fc800078efcff */
[C---:B------:R-:W-:Y:S01]  /*0590*/  ISETP.GE.AND P1, PT, R0.reuse, 0x8, PT ;  /* 0x000000080000780c */ /* 0x040fe20003f26270 */
[----:B------:R-:W-:Y:S01]  /*05a0*/  IMAD R13, R0, 0x1000, R13 ;  /* 0x00001000000d7824 */ /* 0x000fe200078e020d */
[----:B------:R-:W-:Y:S02]  /*05b0*/  FSETP.GTU.AND P3, PT, R17, RZ, PT ;  /* 0x000000ff1100720b */ /* 0x000fe40003f6c000 */
[----:B------:R-:W-:Y:S01]  /*05c0*/  FSETP.GTU.AND P2, PT, R10, RZ, PT ;  /* 0x000000ff0a00720b */ /* 0x000fe20003f4c000 */
[----:B-1----:R-:W-:Y:S01]  /*05d0*/  IMAD.WIDE R4, R13, 0x4, R4 ;  /* 0x000000040d047825 */ /* 0x002fe200078e0204 */
[----:B------:R-:W-:Y:S02]  /*05e0*/  SEL R0, RZ, 0x1, P3 ;  /* 0x00000001ff007807 */ /* 0x000fe40001800000 */
[----:B------:R-:W-:Y:S02]  /*05f0*/  SEL R7, RZ, 0x100, P2 ;  /* 0x00000100ff077807 */ /* 0x000fe40001000000 */
[----:B0-----:R-:W-:-:S03]  /*0600*/  IADD3 R6, P2, R14, UR4, RZ ;  /* 0x000000040e067c10 */ /* 0x001fc6000ff5e0ff */
[----:B------:R-:W-:Y:S01]  /*0610*/  IMAD.IADD R9, R0, 0x1, R7 ;  /* 0x0000000100097824 */ /* 0x000fe200078e0207 */
[----:B------:R-:W-:Y:S01]  /*0620*/  LEA.HI.X.SX32 R7, R14, UR5, 0x1, P2 ;  /* 0x000000050e077c11 */ /* 0x000fe200090f0eff */
[----:B--2---:R0:W-:Y:S02]  /*0630*/  @!P1 STG.E.64 desc[UR6][R4.64], R2 ;  /* 0x0000000204009986 */ /* 0x0041e4000c101b06 */
[----:B0-----:R-:W-:Y:S06]  /*0640*/  @P0 EXIT ;  /* 0x000000000000094d */ /* 0x001fec0003800000 */
[----:B------:R-:W-:Y:S01]  /*0650*/  STG.E.U16 desc[UR6][R6.64], R9 ;  /* 0x0000000906007986 */ /* 0x000fe2000c101506 */
[----:B------:R-:W-:Y:S05]  /*0660*/  EXIT ;  /* 0x000000000000794d */ /* 0x000fea0003800000 */
.L_x_0:
[----:B------:R-:W-:-:S00]  /*0670*/  BRA `(.L_x_0) ;  /* 0xfffffffc00fc7947 */ /* 0x000fc0000383ffff */
[----:B------:R-:W-:-:S00]  /*0680*/  NOP ;  /* 0x0000000000007918 */ /* 0x000fc00000000000 */
[----:B------:R-:W-:-:S00]  /*0690*/  NOP ;  /* 0x0000000000007918 */ /* 0x000fc00000000000 */
[----:B------:R-:W-:-:S00]  /*06a0*/  NOP ;  /* 0x0000000000007918 */ /* 0x000fc00000000000 */
[----:B------:R-:W-:-:S00]  /*06b0*/  NOP ;  /* 0x0000000000007918 */ /* 0x000fc00000000000 */
[----:B------:R-:W-:-:S00]  /*06c0*/  NOP ;  /* 0x0000000000007918 */ /* 0x000fc00000000000 */
[----:B------:R-:W-:-:S00]  /*06d0*/  NOP ;  /* 0x0000000000007918 */ /* 0x000fc00000000000 */
[----:B------:R-:W-:-:S00]  /*06e0*/  NOP ;  /* 0x0000000000007918 */ /* 0x000fc00000000000 */
[----:B------:R-:W-:-:S00]  /*06f0*/  NOP ;  /* 0x0000000000007918 */ /* 0x000fc00000000000 */
.L_x_1:


//--------------------- .nv.global.init           --------------------------
	.section	.nv.global.init,"aw",@progbits
.nv.global.init:
	.type		_$_str,@object
	.size		_$_str,(_$_str_$_2 - _$_str)
_$_str:
        /*0000*/ 	.byte	0x5f, 0x5f, 0x43, 0x55, 0x44, 0x41, 0x5f, 0x46, 0x54, 0x5a, 0x00
	.type		_$_str_$_2,@object
	.size		_$_str_$_2,(.L_1 - _$_str_$_2)
_$_str_$_2:
        /*000b*/ 	.byte	0x5f, 0x5f, 0x43, 0x55, 0x44, 0x41, 0x5f, 0x50, 0x52, 0x45, 0x43, 0x5f, 0x53, 0x51, 0x52, 0x54
        /*001b*/ 	.byte	0x00
.L_1:


//--------------------- .nv.shared.triton_poi_fused__native_batch_norm_legit_no_training_relu_threshold_backward_41 --------------------------
	.section	.nv.shared.triton_poi_fused__native_batch_norm_legit_no_training_relu_threshold_backward_41,"aw",@nobits
	.sectionflags	@""
	.align	16
	.zero		1024


//--------------------- .nv.constant0.triton_poi_fused__native_batch_norm_legit_no_training_relu_threshold_backward_41 --------------------------
	.section	.nv.constant0.triton_poi_fused__native_batch_norm_legit_no_training_relu_threshold_backward_41,"a",@progbits
	.sectionflags	@""
	.align	4
.nv.constant0.triton_poi_fused__native_batch_norm_legit_no_training_relu_threshold_backward_41:
	.zero		592
